	.headerflags	@"EF_CUDA_TEXMODE_UNIFIED EF_CUDA_64BIT_ADDRESS EF_CUDA_ACCELERATORS EF_CUDA_SM90 EF_CUDA_VIRTUAL_SM(EF_CUDA_SM90)"
	.elftype	@"ET_EXEC"


//--------------------- .nv.info                  --------------------------
	.section	.nv.info,"",@"SHT_CUDA_INFO"
	.align	4


	//----- nvinfo : EIATTR_REGCOUNT
	.align		4
        /*0000*/ 	.byte	0x04, 0x2f
        /*0002*/ 	.short	(.L_3 - .L_2)
	.align		4
.L_2:
        /*0004*/ 	.word	index@(triton_per_fused_add_div_sqrt_sub_var_mean_37)
        /*0008*/ 	.word	0x00000015


	//----- nvinfo : EIATTR_MIN_STACK_SIZE
	.align		4
.L_3:
        /*000c*/ 	.byte	0x04, 0x12
        /*000e*/ 	.short	(.L_5 - .L_4)
	.align		4
.L_4:
        /*0010*/ 	.word	index@(triton_per_fused_add_div_sqrt_sub_var_mean_37)
        /*0014*/ 	.word	0x00000000


	//----- nvinfo : EIATTR_FRAME_SIZE
	.align		4
.L_5:
        /*0018*/ 	.byte	0x04, 0x11
        /*001a*/ 	.short	(.L_7 - .L_6)
	.align		4
.L_6:
        /*001c*/ 	.word	index@(triton_per_fused_add_div_sqrt_sub_var_mean_37)
        /*0020*/ 	.word	0x00000000


	//----- nvinfo : EIATTR_MIN_STACK_SIZE
	.align		4
.L_7:
        /*0024*/ 	.byte	0x04, 0x12
        /*0026*/ 	.short	(.L_9 - .L_8)
	.align		4
.L_8:
        /*0028*/ 	.word	index@(triton_per_fused_add_div_sqrt_sub_var_mean_37)
        /*002c*/ 	.word	0x00000000
.L_9:


//--------------------- .nv.info.triton_per_fused_add_div_sqrt_sub_var_mean_37 --------------------------
	.section	.nv.info.triton_per_fused_add_div_sqrt_sub_var_mean_37,"",@"SHT_CUDA_INFO"
	.sectionflags	@""
	.align	4


	//----- nvinfo : EIATTR_CUDA_API_VERSION
	.align		4
        /*0000*/ 	.byte	0x04, 0x37
        /*0002*/ 	.short	(.L_11 - .L_10)
.L_10:
        /*0004*/ 	.word	0x0000007c


	//----- nvinfo : EIATTR_KPARAM_INFO
	.align		4
.L_11:
        /*0008*/ 	.byte	0x04, 0x17
        /*000a*/ 	.short	(.L_13 - .L_12)
.L_12:
        /*000c*/ 	.word	0x00000000
        /*0010*/ 	.short	0x0004
        /*0012*/ 	.short	0x001c
        /*0014*/ 	.byte	0x00, 0xf0, 0x11, 0x00


	//----- nvinfo : EIATTR_KPARAM_INFO
	.align		4
.L_13:
        /*0018*/ 	.byte	0x04, 0x17
        /*001a*/ 	.short	(.L_15 - .L_14)
.L_14:
        /*001c*/ 	.word	0x00000000
        /*0020*/ 	.short	0x0003
        /*0022*/ 	.short	0x0018
        /*0024*/ 	.byte	0x00, 0xf0, 0x11, 0x00


	//----- nvinfo : EIATTR_KPARAM_INFO
	.align		4
.L_15:
        /*0028*/ 	.byte	0x04, 0x17
        /*002a*/ 	.short	(.L_17 - .L_16)
.L_16:
        /*002c*/ 	.word	0x00000000
        /*0030*/ 	.short	0x0002
        /*0032*/ 	.short	0x0010
        /*0034*/ 	.byte	0x00, 0xf4, 0x21, 0x00


	//----- nvinfo : EIATTR_KPARAM_INFO
	.align		4
.L_17:
        /*0038*/ 	.byte	0x04, 0x17
        /*003a*/ 	.short	(.L_19 - .L_18)
.L_18:
        /*003c*/ 	.word	0x00000000
        /*0040*/ 	.short	0x0001
        /*0042*/ 	.short	0x0008
        /*0044*/ 	.byte	0x00, 0xf4, 0x21, 0x00


	//----- nvinfo : EIATTR_KPARAM_INFO
	.align		4
.L_19:
        /*0048*/ 	.byte	0x04, 0x17
        /*004a*/ 	.short	(.L_21 - .L_20)
.L_20:
        /*004c*/ 	.word	0x00000000
        /*0050*/ 	.short	0x0000
        /*0052*/ 	.short	0x0000
        /*0054*/ 	.byte	0x00, 0xf4, 0x21, 0x00


	//----- nvinfo : EIATTR_SPARSE_MMA_MASK
	.align		4
.L_21:
        /*0058*/ 	.byte	0x03, 0x50
        /*005a*/ 	.short	0x0000


	//----- nvinfo : EIATTR_MAXREG_COUNT
	.align		4
        /*005c*/ 	.byte	0x03, 0x1b
        /*005e*/ 	.short	0x00ff


	//----- nvinfo : EIATTR_COOP_GROUP_MASK_REGIDS
	.align		4
        /*0060*/ 	.byte	0x04, 0x29
        /*0062*/ 	.short	(.L_23 - .L_22)


	//   ....[0]....
.L_22:
        /*0064*/ 	.word	0xffffffff


	//   ....[1]....
        /*0068*/ 	.word	0xffffffff


	//   ....[2]....
        /*006c*/ 	.word	0xffffffff


	//   ....[3]....
        /*0070*/ 	.word	0xffffffff


	//   ....[4]....
        /*0074*/ 	.word	0xffffffff


	//   ....[5]....
        /*0078*/ 	.word	0xffffffff


	//   ....[6]....
        /*007c*/ 	.word	0xffffffff


	//   ....[7]....
        /*0080*/ 	.word	0xffffffff


	//   ....[8]....
        /*0084*/ 	.word	0xffffffff


	//   ....[9]....
        /*0088*/ 	.word	0xffffffff


	//   ....[10]....
        /*008c*/ 	.word	0xffffffff


	//   ....[11]....
        /*0090*/ 	.word	0xffffffff


	//   ....[12]....
        /*0094*/ 	.word	0xffffffff


	//   ....[13]....
        /*0098*/ 	.word	0xffffffff


	//   ....[14]....
        /*009c*/ 	.word	0xffffffff


	//   ....[15]....
        /*00a0*/ 	.word	0xffffffff


	//----- nvinfo : EIATTR_COOP_GROUP_INSTR_OFFSETS
	.align		4
.L_23:
        /*00a4*/ 	.byte	0x04, 0x28
        /*00a6*/ 	.short	(.L_25 - .L_24)


	//   ....[0]....
.L_24:
        /*00a8*/ 	.word	0x00000140


	//   ....[1]....
        /*00ac*/ 	.word	0x00000170


	//   ....[2]....
        /*00b0*/ 	.word	0x000001a0


	//   ....[3]....
        /*00b4*/ 	.word	0x000001c0


	//   ....[4]....
        /*00b8*/ 	.word	0x000001e0


	//   ....[5]....
        /*00bc*/ 	.word	0x00000230


	//   ....[6]....
        /*00c0*/ 	.word	0x00000250


	//   ....[7]....
        /*00c4*/ 	.word	0x00000270


	//   ....[8]....
        /*00c8*/ 	.word	0x00000350


	//   ....[9]....
        /*00cc*/ 	.word	0x00000370


	//   ....[10]....
        /*00d0*/ 	.word	0x00000390


	//   ....[11]....
        /*00d4*/ 	.word	0x000003b0


	//   ....[12]....
        /*00d8*/ 	.word	0x000003d0


	//   ....[13]....
        /*00dc*/ 	.word	0x00000450


	//   ....[14]....
        /*00e0*/ 	.word	0x00000470


	//   ....[15]....
        /*00e4*/ 	.word	0x000004a0


	//----- nvinfo : EIATTR_EXIT_INSTR_OFFSETS
	.align		4
.L_25:
        /*00e8*/ 	.byte	0x04, 0x1c
        /*00ea*/ 	.short	(.L_27 - .L_26)


	//   ....[0]....
.L_26:
        /*00ec*/ 	.word	0x000006a0


	//----- nvinfo : EIATTR_REQNTID
	.align		4
.L_27:
        /*00f0*/ 	.byte	0x04, 0x10
        /*00f2*/ 	.short	(.L_29 - .L_28)
.L_28:
        /*00f4*/ 	.word	0x00000100
        /*00f8*/ 	.word	0x00000001
        /*00fc*/ 	.word	0x00000001


	//----- nvinfo : EIATTR_CBANK_PARAM_SIZE
	.align		4
.L_29:
        /*0100*/ 	.byte	0x03, 0x19
        /*0102*/ 	.short	0x0020


	//----- nvinfo : EIATTR_PARAM_CBANK
	.align		4
        /*0104*/ 	.byte	0x04, 0x0a
        /*0106*/ 	.short	(.L_31 - .L_30)
	.align		4
.L_30:
        /*0108*/ 	.word	index@(.nv.constant0.triton_per_fused_add_div_sqrt_sub_var_mean_37)
        /*010c*/ 	.short	0x0210
        /*010e*/ 	.short	0x0020


	//----- nvinfo : EIATTR_SW_WAR
	.align		4
.L_31:
        /*0110*/ 	.byte	0x04, 0x36
        /*0112*/ 	.short	(.L_33 - .L_32)
.L_32:
        /*0114*/ 	.word	0x00000008
.L_33:


//--------------------- .nv.callgraph             --------------------------
	.section	.nv.callgraph,"",@"SHT_CUDA_CALLGRAPH"
	.align	4
	.sectionentsize	8
	.align		4
        /*0000*/ 	.word	0x00000000
	.align		4
        /*0004*/ 	.word	0xffffffff
	.align		4
        /*0008*/ 	.word	0x00000000
	.align		4
        /*000c*/ 	.word	0xfffffffe
	.align		4
        /*0010*/ 	.word	0x00000000
	.align		4
        /*0014*/ 	.word	0xfffffffd
	.align		4
        /*0018*/ 	.word	0x00000000
	.align		4
        /*001c*/ 	.word	0xfffffffc


//--------------------- .nv.constant4             --------------------------
	.section	.nv.constant4,"a",@progbits
	.align	8
	.align		8
.nv.constant4:
        /*0000*/ 	.dword	_$_str
	.align		8
        /*0008*/ 	.dword	_$_str_$_2


//--------------------- .text.triton_per_fused_add_div_sqrt_sub_var_mean_37 --------------------------
	.section	.text.triton_per_fused_add_div_sqrt_sub_var_mean_37,"ax",@progbits
	.sectionflags	@"SHF_BARRIERS=1"
	.align	128
        .global         triton_per_fused_add_div_sqrt_sub_var_mean_37
        .type           triton_per_fused_add_div_sqrt_sub_var_mean_37,@function
        .size           triton_per_fused_add_div_sqrt_sub_var_mean_37,(.L_x_1 - triton_per_fused_add_div_sqrt_sub_var_mean_37)
        .other          triton_per_fused_add_div_sqrt_sub_var_mean_37,@"STO_CUDA_ENTRY STV_DEFAULT"
triton_per_fused_add_div_sqrt_sub_var_mean_37:
.text.triton_per_fused_add_div_sqrt_sub_var_mean_37:
[----:B------:R-:W-:Y:S01]  /*0000*/  LDC R1, c[0x0][0x28] ;  /* 0x00000a00ff017b82 */ /* 0x000fe20000000800 */
[----:B------:R-:W1:Y:S07]  /*0010*/  S2R R12, SR_TID.X ;  /* 0x00000000000c7919 */ /* 0x000e6e0000002100 */
[----:B------:R-:W2:Y:S01]  /*0020*/  LDC.64 R4, c[0x0][0x218] ;  /* 0x00008600ff047b82 */ /* 0x000ea20000000a00 */
[----:B------:R-:W-:Y:S01]  /*0030*/  ULDC.64 UR6, c[0x0][0x208] ;  /* 0x0000820000067ab9 */ /* 0x000fe20000000a00 */
[----:B------:R-:W3:Y:S01]  /*0040*/  S2R R2, SR_CTAID.X ;  /* 0x0000000000027919 */ /* 0x000ee20000002500 */
[----:B-1----:R-:W-:-:S04]  /*0050*/  SHF.L.U32 R3, R12, 0x2, RZ ;  /* 0x000000020c037819 */ /* 0x002fc800000006ff */
[----:B------:R-:W-:-:S04]  /*0060*/  LOP3.LUT R7, R3, 0x3fc, RZ, 0xc0, !PT ;  /* 0x000003fc03077812 */ /* 0x000fc800078ec0ff */
[----:B---3--:R-:W-:-:S05]  /*0070*/  LEA R0, R2, R7, 0xa ;  /* 0x0000000702007211 */ /* 0x008fca00078e50ff */
[----:B--2---:R-:W-:-:S06]  /*0080*/  IMAD.WIDE R4, R0, 0x4, R4 ;  /* 0x0000000400047825 */ /* 0x004fcc00078e0204 */
[----:B------:R-:W2:Y:S01]  /*0090*/  LDG.E.128 R4, desc[UR6][R4.64] ;  /* 0x0000000604047981 */ /* 0x000ea2000c1e1d00 */
[----:B------:R-:W1:Y:S01]  /*00a0*/  S2UR UR5, SR_CgaCtaId ;  /* 0x00000000000579c3 */ /* 0x000e620000008800 */
[C---:B------:R-:W-:Y:S01]  /*00b0*/  LOP3.LUT P1, RZ, R12.reuse, 0x1f, RZ, 0xc0, !PT ;  /* 0x0000001f0cff7812 */ /* 0x040fe2000782c0ff */
[----:B------:R-:W-:Y:S01]  /*00c0*/  UMOV UR4, 0x400 ;  /* 0x0000040000047882 */ /* 0x000fe20000000000 */
[C---:B------:R-:W-:Y:S02]  /*00d0*/  ISETP.GE.AND P2, PT, R12.reuse, 0x8, PT ;  /* 0x000000080c00780c */ /* 0x040fe40003f46270 */
[----:B------:R-:W-:-:S04]  /*00e0*/  LOP3.LUT P0, RZ, R12, 0x7, RZ, 0xc0, !PT ;  /* 0x000000070cff7812 */ /* 0x000fc8000780c0ff */
[----:B------:R-:W-:Y:S01]  /*00f0*/  ISETP.LT.AND P0, PT, R12, 0x8, !P0 ;  /* 0x000000080c00780c */ /* 0x000fe20004701270 */
[----:B-1----:R-:W-:Y:S01]  /*0100*/  UPRMT UR4, UR5, 0x654, UR4 ;  /* 0x0000065405047896 */ /* 0x002fe20008000004 */
[----:B--2---:R-:W-:-:S04]  /*0110*/  FADD R11, R4, R5 ;  /* 0x00000005040b7221 */ /* 0x004fc80000000000 */
[----:B------:R-:W-:-:S04]  /*0120*/  FADD R10, R6, R11 ;  /* 0x0000000b060a7221 */ /* 0x000fc80000000000 */
[----:B------:R-:W-:-:S05]  /*0130*/  FADD R10, R7, R10 ;  /* 0x0000000a070a7221 */ /* 0x000fca0000000000 */
[----:B------:R-:W1:Y:S02]  /*0140*/  SHFL.BFLY PT, R11, R10, 0x10, 0x1f ;  /* 0x0e001f000a0b7f89 */ /* 0x000e6400000e0000 */
[----:B-1----:R-:W-:Y:S01]  /*0150*/  FADD R11, R10, R11 ;  /* 0x0000000b0a0b7221 */ /* 0x002fe20000000000 */
[----:B------:R-:W-:-:S04]  /*0160*/  SHF.R.U32.HI R10, RZ, 0x3, R12 ;  /* 0x00000003ff0a7819 */ /* 0x000fc8000001160c */
[----:B------:R-:W1:Y:S01]  /*0170*/  SHFL.BFLY PT, R14, R11, 0x8, 0x1f ;  /* 0x0d001f000b0e7f89 */ /* 0x000e6200000e0000 */
[----:B------:R-:W-:Y:S01]  /*0180*/  LOP3.LUT R10, R10, 0x1c, RZ, 0xc0, !PT ;  /* 0x0000001c0a0a7812 */ /* 0x000fe200078ec0ff */
[----:B-1----:R-:W-:-:S05]  /*0190*/  FADD R14, R11, R14 ;  /* 0x0000000e0b0e7221 */ /* 0x002fca0000000000 */
[----:B------:R-:W1:Y:S02]  /*01a0*/  SHFL.BFLY PT, R13, R14, 0x4, 0x1f ;  /* 0x0c801f000e0d7f89 */ /* 0x000e6400000e0000 */
[----:B-1----:R-:W-:-:S05]  /*01b0*/  FADD R13, R14, R13 ;  /* 0x0000000d0e0d7221 */ /* 0x002fca0000000000 */
[----:B------:R-:W1:Y:S02]  /*01c0*/  SHFL.BFLY PT, R16, R13, 0x2, 0x1f ;  /* 0x0c401f000d107f89 */ /* 0x000e6400000e0000 */
[----:B-1----:R-:W-:-:S05]  /*01d0*/  FADD R16, R13, R16 ;  /* 0x000000100d107221 */ /* 0x002fca0000000000 */
[----:B------:R-:W1:Y:S02]  /*01e0*/  SHFL.BFLY PT, R15, R16, 0x1, 0x1f ;  /* 0x0c201f00100f7f89 */ /* 0x000e6400000e0000 */
[----:B-1----:R-:W-:-:S05]  /*01f0*/  FADD R15, R16, R15 ;  /* 0x0000000f100f7221 */ /* 0x002fca0000000000 */
[----:B------:R-:W-:Y:S01]  /*0200*/  @!P1 STS [R10+UR4], R15 ;  /* 0x0000000f0a009988 */ /* 0x000fe20008000804 */
[----:B------:R-:W-:Y:S06]  /*0210*/  BAR.SYNC.DEFER_BLOCKING 0x0 ;  /* 0x0000000000007b1d */ /* 0x000fec0000010000 */
[----:B------:R-:W1:Y:S04]  /*0220*/  @!P2 LDS R9, [R3+UR4] ;  /* 0x000000040309a984 */ /* 0x000e680008000800 */
[----:B-1----:R-:W1:Y:S02]  /*0230*/  SHFL.BFLY PT, R14, R9, 0x4, 0x1f ;  /* 0x0c801f00090e7f89 */ /* 0x002e6400000e0000 */
[----:B-1----:R-:W-:-:S05]  /*0240*/  FADD R14, R9, R14 ;  /* 0x0000000e090e7221 */ /* 0x002fca0000000000 */
[----:B------:R-:W1:Y:S02]  /*0250*/  SHFL.BFLY PT, R11, R14, 0x2, 0x1f ;  /* 0x0c401f000e0b7f89 */ /* 0x000e6400000e0000 */
[----:B-1----:R-:W-:-:S05]  /*0260*/  FADD R11, R14, R11 ;  /* 0x0000000b0e0b7221 */ /* 0x002fca0000000000 */
[----:B------:R-:W1:Y:S02]  /*0270*/  SHFL.BFLY PT, R16, R11, 0x1, 0x1f ;  /* 0x0c201f000b107f89 */ /* 0x000e6400000e0000 */
[----:B-1----:R-:W-:-:S05]  /*0280*/  FADD R16, R11, R16 ;  /* 0x000000100b107221 */ /* 0x002fca0000000000 */
[----:B------:R-:W-:Y:S01]  /*0290*/  @P0 STS [R3+UR4], R16 ;  /* 0x0000001003000988 */ /* 0x000fe20008000804 */
[----:B------:R-:W-:Y:S06]  /*02a0*/  BAR.SYNC.DEFER_BLOCKING 0x0 ;  /* 0x0000000000007b1d */ /* 0x000fec0000010000 */
[----:B------:R-:W1:Y:S02]  /*02b0*/  LDS R13, [UR4] ;  /* 0x00000004ff0d7984 */ /* 0x000e640008000800 */
[----:B-1----:R-:W-:-:S04]  /*02c0*/  FADD R18, RZ, R13 ;  /* 0x0000000dff127221 */ /* 0x002fc80000000000 */
[C---:B------:R-:W-:Y:S01]  /*02d0*/  FFMA R5, R18.reuse, -0.0009765625, R5 ;  /* 0xba80000012057823 */ /* 0x040fe20000000005 */
[C---:B------:R-:W-:Y:S01]  /*02e0*/  FFMA R4, R18.reuse, -0.0009765625, R4 ;  /* 0xba80000012047823 */ /* 0x040fe20000000004 */
[C---:B------:R-:W-:Y:S01]  /*02f0*/  FFMA R6, R18.reuse, -0.0009765625, R6 ;  /* 0xba80000012067823 */ /* 0x040fe20000000006 */
[----:B------:R-:W-:Y:S01]  /*0300*/  FFMA R7, R18, -0.0009765625, R7 ;  /* 0xba80000012077823 */ /* 0x000fe20000000007 */
[----:B------:R-:W-:-:S04]  /*0310*/  FMUL R9, R5, R5 ;  /* 0x0000000505097220 */ /* 0x000fc80000400000 */
[----:B------:R-:W-:-:S04]  /*0320*/  FFMA R9, R4, R4, R9 ;  /* 0x0000000404097223 */ /* 0x000fc80000000009 */
[----:B------:R-:W-:-:S04]  /*0330*/  FFMA R14, R6, R6, R9 ;  /* 0x00000006060e7223 */ /* 0x000fc80000000009 */
[----:B------:R-:W-:-:S05]  /*0340*/  FFMA R14, R7, R7, R14 ;  /* 0x00000007070e7223 */ /* 0x000fca000000000e */
[----:B------:R-:W1:Y:S02]  /*0350*/  SHFL.BFLY PT, R9, R14, 0x10, 0x1f ;  /* 0x0e001f000e097f89 */ /* 0x000e6400000e0000 */
[----:B-1----:R-:W-:-:S05]  /*0360*/  FADD R9, R14, R9 ;  /* 0x000000090e097221 */ /* 0x002fca0000000000 */
[----:B------:R-:W1:Y:S02]  /*0370*/  SHFL.BFLY PT, R16, R9, 0x8, 0x1f ;  /* 0x0d001f0009107f89 */ /* 0x000e6400000e0000 */
[----:B-1----:R-:W-:-:S05]  /*0380*/  FADD R16, R9, R16 ;  /* 0x0000001009107221 */ /* 0x002fca0000000000 */
[----:B------:R-:W1:Y:S02]  /*0390*/  SHFL.BFLY PT, R11, R16, 0x4, 0x1f ;  /* 0x0c801f00100b7f89 */ /* 0x000e6400000e0000 */
[----:B-1----:R-:W-:-:S05]  /*03a0*/  FADD R11, R16, R11 ;  /* 0x0000000b100b7221 */ /* 0x002fca0000000000 */
[----:B------:R-:W1:Y:S02]  /*03b0*/  SHFL.BFLY PT, R18, R11, 0x2, 0x1f ;  /* 0x0c401f000b127f89 */ /* 0x000e6400000e0000 */
[----:B-1----:R-:W-:-:S05]  /*03c0*/  FADD R18, R11, R18 ;  /* 0x000000120b127221 */ /* 0x002fca0000000000 */
[----:B------:R-:W1:Y:S02]  /*03d0*/  SHFL.BFLY PT, R13, R18, 0x1, 0x1f ;  /* 0x0c201f00120d7f89 */ /* 0x000e6400000e0000 */
[----:B-1----:R-:W-:Y:S01]  /*03e0*/  FADD R13, R18, R13 ;  /* 0x0000000d120d7221 */ /* 0x002fe20000000000 */
[----:B------:R-:W-:Y:S06]  /*03f0*/  BAR.SYNC.DEFER_BLOCKING 0x0 ;  /* 0x0000000000007b1d */ /* 0x000fec0000010000 */
[----:B------:R1:W-:Y:S02]  /*0400*/  @!P1 STS [R10+UR4], R13 ;  /* 0x0000000d0a009988 */ /* 0x0003e40008000804 */
[----:B------:R-:W-:Y:S01]  /*0410*/  BAR.SYNC.DEFER_BLOCKING 0x0 ;  /* 0x0000000000007b1d */ /* 0x000fe20000010000 */
[----:B-1----:R-:W-:-:S05]  /*0420*/  HFMA2.MMA R13, -RZ, RZ, 0.8125, 0 ;  /* 0x3a800000ff0d7435 */ /* 0x002fca00000001ff */
[----:B------:R-:W1:Y:S01]  /*0430*/  @!P2 LDS R8, [R3+UR4] ;  /* 0x000000040308a984 */ /* 0x000e620008000800 */
[----:B------:R-:W-:-:S03]  /*0440*/  LOP3.LUT P2, RZ, R12, 0xff, RZ, 0xc0, !PT ;  /* 0x000000ff0cff7812 */ /* 0x000fc6000784c0ff */
[----:B-1----:R-:W1:Y:S02]  /*0450*/  SHFL.BFLY PT, R9, R8, 0x4, 0x1f ;  /* 0x0c801f0008097f89 */ /* 0x002e6400000e0000 */
[----:B-1----:R-:W-:-:S05]  /*0460*/  FADD R9, R8, R9 ;  /* 0x0000000908097221 */ /* 0x002fca0000000000 */
[----:B------:R-:W1:Y:S02]  /*0470*/  SHFL.BFLY PT, R14, R9, 0x2, 0x1f ;  /* 0x0c401f00090e7f89 */ /* 0x000e6400000e0000 */
[----:B-1----:R-:W-:Y:S02]  /*0480*/  FADD R14, R9, R14 ;  /* 0x0000000e090e7221 */ /* 0x002fe40000000000 */
[----:B------:R-:W1:Y:S03]  /*0490*/  LDC.64 R8, c[0x0][0x210] ;  /* 0x00008400ff087b82 */ /* 0x000e660000000a00 */
[----:B------:R-:W2:Y:S02]  /*04a0*/  SHFL.BFLY PT, R11, R14, 0x1, 0x1f ;  /* 0x0c201f000e0b7f89 */ /* 0x000ea400000e0000 */
[----:B--2---:R-:W-:-:S05]  /*04b0*/  FADD R16, R14, R11 ;  /* 0x0000000b0e107221 */ /* 0x004fca0000000000 */
[----:B------:R1:W-:Y:S01]  /*04c0*/  @P0 STS [R3+UR4], R16 ;  /* 0x0000001003000988 */ /* 0x0003e20008000804 */
[----:B------:R-:W-:Y:S01]  /*04d0*/  BAR.SYNC.DEFER_BLOCKING 0x0 ;  /* 0x0000000000007b1d */ /* 0x000fe20000010000 */
[----:B-1----:R-:W-:-:S05]  /*04e0*/  IMAD.WIDE R2, R2, 0x4, R8 ;  /* 0x0000000402027825 */ /* 0x002fca00078e0208 */
[----:B------:R-:W1:Y:S02]  /*04f0*/  LDS R10, [UR4] ;  /* 0x00000004ff0a7984 */ /* 0x000e640008000800 */
[----:B-1----:R-:W-:-:S04]  /*0500*/  FADD R10, RZ, R10 ;  /* 0x0000000aff0a7221 */ /* 0x002fc80000000000 */
[----:B------:R-:W-:Y:S02]  /*0510*/  FFMA R13, R10, R13, 1.00000001335143196e-10 ;  /* 0x2edbe6ff0a0d7423 */ /* 0x000fe4000000000d */
[----:B------:R-:W1:Y:S04]  /*0520*/  LDC.64 R10, c[0x0][0x220] ;  /* 0x00008800ff0a7b82 */ /* 0x000e680000000a00 */
[----:B------:R-:W2:Y:S04]  /*0530*/  MUFU.SQRT R13, R13 ;  /* 0x0000000d000d7308 */ /* 0x000ea80000002000 */
[----:B------:R-:W-:Y:S01]  /*0540*/  BAR.SYNC.DEFER_BLOCKING 0x0 ;  /* 0x0000000000007b1d */ /* 0x000fe20000010000 */
[C---:B--2---:R-:W-:Y:S01]  /*0550*/  FSETP.GEU.AND P1, PT, R13.reuse, 1.175494350822287508e-38, PT ;  /* 0x008000000d00780b */ /* 0x044fe20003f2e000 */
[C---:B------:R-:W-:Y:S01]  /*0560*/  FMUL R14, R13.reuse, 0.25 ;  /* 0x3e8000000d0e7820 */ /* 0x040fe20000400000 */
[----:B------:R-:W-:Y:S01]  /*0570*/  FSETP.GT.AND P0, PT, R13, 8.50705917302346158658e+37, PT ;  /* 0x7e8000000d00780b */ /* 0x000fe20003f04000 */
[----:B-1----:R-:W-:-:S03]  /*0580*/  IMAD.WIDE R8, R0, 0x4, R10 ;  /* 0x0000000400087825 */ /* 0x002fc600078e020a */
[----:B------:R-:W-:Y:S01]  /*0590*/  FSEL R14, R14, R13, P0 ;  /* 0x0000000d0e0e7208 */ /* 0x000fe20000000000 */
[----:B------:R-:W-:Y:S06]  /*05a0*/  @!P2 STG.E desc[UR6][R2.64], R13 ;  /* 0x0000000d0200a986 */ /* 0x000fec000c101906 */
[----:B------:R-:W-:Y:S02]  /*05b0*/  @!P1 FMUL R14, R14, 16777216 ;  /* 0x4b8000000e0e9820 */ /* 0x000fe40000400000 */
[----:B------:R-:W-:Y:S01]  /*05c0*/  @P0 FMUL R4, R4, 0.25 ;  /* 0x3e80000004040820 */ /* 0x000fe20000400000 */
[----:B------:R-:W-:Y:S01]  /*05d0*/  @P0 FMUL R5, R5, 0.25 ;  /* 0x3e80000005050820 */ /* 0x000fe20000400000 */
[----:B------:R-:W-:Y:S01]  /*05e0*/  @P0 FMUL R6, R6, 0.25 ;  /* 0x3e80000006060820 */ /* 0x000fe20000400000 */
[----:B------:R-:W-:Y:S01]  /*05f0*/  @P0 FMUL R7, R7, 0.25 ;  /* 0x3e80000007070820 */ /* 0x000fe20000400000 */
[----:B------:R-:W1:Y:S01]  /*0600*/  MUFU.RCP R14, R14 ;  /* 0x0000000e000e7308 */ /* 0x000e620000001000 */
[----:B------:R-:W-:Y:S01]  /*0610*/  @!P1 FMUL R4, R4, 16777216 ;  /* 0x4b80000004049820 */ /* 0x000fe20000400000 */
[----:B------:R-:W-:Y:S01]  /*0620*/  @!P1 FMUL R5, R5, 16777216 ;  /* 0x4b80000005059820 */ /* 0x000fe20000400000 */
[----:B------:R-:W-:Y:S01]  /*0630*/  @!P1 FMUL R6, R6, 16777216 ;  /* 0x4b80000006069820 */ /* 0x000fe20000400000 */
[----:B------:R-:W-:Y:S01]  /*0640*/  @!P1 FMUL R7, R7, 16777216 ;  /* 0x4b80000007079820 */ /* 0x000fe20000400000 */
[C---:B-1----:R-:W-:Y:S01]  /*0650*/  FMUL R4, R14.reuse, R4 ;  /* 0x000000040e047220 */ /* 0x042fe20000400000 */
[C---:B------:R-:W-:Y:S01]  /*0660*/  FMUL R5, R14.reuse, R5 ;  /* 0x000000050e057220 */ /* 0x040fe20000400000 */
[C---:B------:R-:W-:Y:S01]  /*0670*/  FMUL R6, R14.reuse, R6 ;  /* 0x000000060e067220 */ /* 0x040fe20000400000 */
[----:B------:R-:W-:-:S05]  /*0680*/  FMUL R7, R14, R7 ;  /* 0x000000070e077220 */ /* 0x000fca0000400000 */
[----:B------:R-:W-:Y:S01]  /*0690*/  STG.E.128 desc[UR6][R8.64], R4 ;  /* 0x0000000408007986 */ /* 0x000fe2000c101d06 */
[----:B------:R-:W-:Y:S05]  /*06a0*/  EXIT ;  /* 0x000000000000794d */ /* 0x000fea0003800000 */
.L_x_0:
[----:B------:R-:W-:-:S00]  /*06b0*/  BRA `(.L_x_0) ;  /* 0xfffffffc00fc7947 */ /* 0x000fc0000383ffff */
[----:B------:R-:W-:-:S00]  /*06c0*/  NOP ;  /* 0x0000000000007918 */ /* 0x000fc00000000000 */
        /* <DEDUP_REMOVED lines=11> */
.L_x_1:


//--------------------- .nv.global.init           --------------------------
	.section	.nv.global.init,"aw",@progbits
.nv.global.init:
	.type		_$_str,@object
	.size		_$_str,(_$_str_$_2 - _$_str)
_$_str:
        /*0000*/ 	.byte	0x5f, 0x5f, 0x43, 0x55, 0x44, 0x41, 0x5f, 0x46, 0x54, 0x5a, 0x00
	.type		_$_str_$_2,@object
	.size		_$_str_$_2,(.L_1 - _$_str_$_2)
_$_str_$_2:
        /*000b*/ 	.byte	0x5f, 0x5f, 0x43, 0x55, 0x44, 0x41, 0x5f, 0x50, 0x52, 0x45, 0x43, 0x5f, 0x53, 0x51, 0x52, 0x54
        /*001b*/ 	.byte	0x00
.L_1:


//--------------------- .nv.shared.triton_per_fused_add_div_sqrt_sub_var_mean_37 --------------------------
	.section	.nv.shared.triton_per_fused_add_div_sqrt_sub_var_mean_37,"aw",@nobits
	.sectionflags	@""
	.align	16
	.zero		1024


//--------------------- .nv.constant0.triton_per_fused_add_div_sqrt_sub_var_mean_37 --------------------------
	.section	.nv.constant0.triton_per_fused_add_div_sqrt_sub_var_mean_37,"a",@progbits
	.sectionflags	@""
	.align	4
.nv.constant0.triton_per_fused_add_div_sqrt_sub_var_mean_37:
	.zero		560
